//
// Generated by NVIDIA NVVM Compiler
//
// Compiler Build ID: CL-36424714
// Cuda compilation tools, release 13.0, V13.0.88
// Based on NVVM 20.0.0
//

.version 9.0
.target sm_100
.address_size 64

	// .globl	_Z8naive_MMiiifPKfS0_fPf

.visible .entry _Z8naive_MMiiifPKfS0_fPf(
	.param .u32 _Z8naive_MMiiifPKfS0_fPf_param_0,
	.param .u32 _Z8naive_MMiiifPKfS0_fPf_param_1,
	.param .u32 _Z8naive_MMiiifPKfS0_fPf_param_2,
	.param .f32 _Z8naive_MMiiifPKfS0_fPf_param_3,
	.param .u64 .ptr .align 1 _Z8naive_MMiiifPKfS0_fPf_param_4,
	.param .u64 .ptr .align 1 _Z8naive_MMiiifPKfS0_fPf_param_5,
	.param .f32 _Z8naive_MMiiifPKfS0_fPf_param_6,
	.param .u64 .ptr .align 1 _Z8naive_MMiiifPKfS0_fPf_param_7
)
{
	.reg .pred 	%p<13>;
	.reg .b32 	%r<94>;
	.reg .b32 	%f<73>;
	.reg .b64 	%rd<70>;

	ld.param.u32 	%r46, [_Z8naive_MMiiifPKfS0_fPf_param_0];
	ld.param.u32 	%r47, [_Z8naive_MMiiifPKfS0_fPf_param_1];
	ld.param.u32 	%r45, [_Z8naive_MMiiifPKfS0_fPf_param_2];
	ld.param.f32 	%f13, [_Z8naive_MMiiifPKfS0_fPf_param_3];
	ld.param.u64 	%rd4, [_Z8naive_MMiiifPKfS0_fPf_param_4];
	ld.param.u64 	%rd5, [_Z8naive_MMiiifPKfS0_fPf_param_5];
	ld.param.f32 	%f14, [_Z8naive_MMiiifPKfS0_fPf_param_6];
	cvta.to.global.u64 	%rd1, %rd5;
	cvta.to.global.u64 	%rd2, %rd4;
	mov.u32 	%r48, %ctaid.x;
	mov.u32 	%r49, %ntid.x;
	mov.u32 	%r50, %tid.x;
	mad.lo.s32 	%r1, %r48, %r49, %r50;
	mov.u32 	%r51, %ctaid.y;
	mov.u32 	%r52, %ntid.y;
	mul.lo.s32 	%r2, %r51, %r52;
	mov.u32 	%r3, %tid.y;
	add.s32 	%r53, %r2, %r3;
	setp.ge.u32 	%p1, %r1, %r46;
	setp.ge.u32 	%p2, %r53, %r47;
	or.pred  	%p3, %p1, %p2;
	@%p3 bra 	$L__BB0_14;
	setp.lt.s32 	%p4, %r45, 1;
	mov.f32 	%f72, 0f00000000;
	@%p4 bra 	$L__BB0_13;
	mul.lo.s32 	%r5, %r45, %r1;
	and.b32  	%r6, %r45, 7;
	setp.lt.u32 	%p5, %r45, 8;
	mov.f32 	%f72, 0f00000000;
	mov.b32 	%r92, 0;
	@%p5 bra 	$L__BB0_5;
	and.b32  	%r92, %r45, 2147483640;
	neg.s32 	%r90, %r92;
	add.s32 	%r55, %r3, %r47;
	add.s32 	%r89, %r55, %r2;
	shl.b32 	%r10, %r47, 3;
	shl.b32 	%r56, %r47, 1;
	add.s32 	%r88, %r53, %r56;
	mad.lo.s32 	%r87, %r47, 3, %r53;
	shl.b32 	%r57, %r47, 2;
	add.s32 	%r86, %r53, %r57;
	mad.lo.s32 	%r85, %r47, 5, %r53;
	mad.lo.s32 	%r84, %r47, 6, %r53;
	mad.lo.s32 	%r83, %r47, 7, %r53;
	add.s32 	%r81, %r5, 3;
	mov.f32 	%f72, 0f00000000;
	mov.u32 	%r82, %r53;
$L__BB0_4:
	.pragma "nounroll";
	add.s32 	%r58, %r81, -3;
	mul.wide.u32 	%rd6, %r58, 4;
	add.s64 	%rd7, %rd2, %rd6;
	ld.global.f32 	%f19, [%rd7];
	mul.wide.u32 	%rd8, %r82, 4;
	add.s64 	%rd9, %rd1, %rd8;
	ld.global.f32 	%f20, [%rd9];
	fma.rn.f32 	%f21, %f19, %f20, %f72;
	add.s32 	%r59, %r81, -2;
	mul.wide.u32 	%rd10, %r59, 4;
	add.s64 	%rd11, %rd2, %rd10;
	ld.global.f32 	%f22, [%rd11];
	mul.wide.u32 	%rd12, %r89, 4;
	add.s64 	%rd13, %rd1, %rd12;
	ld.global.f32 	%f23, [%rd13];
	fma.rn.f32 	%f24, %f22, %f23, %f21;
	add.s32 	%r60, %r81, -1;
	mul.wide.u32 	%rd14, %r60, 4;
	add.s64 	%rd15, %rd2, %rd14;
	ld.global.f32 	%f25, [%rd15];
	mul.wide.u32 	%rd16, %r88, 4;
	add.s64 	%rd17, %rd1, %rd16;
	ld.global.f32 	%f26, [%rd17];
	fma.rn.f32 	%f27, %f25, %f26, %f24;
	add.s32 	%r61, %r81, 4;
	mul.wide.u32 	%rd18, %r81, 4;
	add.s64 	%rd19, %rd2, %rd18;
	ld.global.f32 	%f28, [%rd19];
	mul.wide.u32 	%rd20, %r87, 4;
	add.s64 	%rd21, %rd1, %rd20;
	ld.global.f32 	%f29, [%rd21];
	fma.rn.f32 	%f30, %f28, %f29, %f27;
	add.s32 	%r62, %r81, 1;
	mul.wide.u32 	%rd22, %r62, 4;
	add.s64 	%rd23, %rd2, %rd22;
	ld.global.f32 	%f31, [%rd23];
	mul.wide.u32 	%rd24, %r86, 4;
	add.s64 	%rd25, %rd1, %rd24;
	ld.global.f32 	%f32, [%rd25];
	fma.rn.f32 	%f33, %f31, %f32, %f30;
	add.s32 	%r63, %r81, 2;
	mul.wide.u32 	%rd26, %r63, 4;
	add.s64 	%rd27, %rd2, %rd26;
	ld.global.f32 	%f34, [%rd27];
	mul.wide.u32 	%rd28, %r85, 4;
	add.s64 	%rd29, %rd1, %rd28;
	ld.global.f32 	%f35, [%rd29];
	fma.rn.f32 	%f36, %f34, %f35, %f33;
	add.s32 	%r64, %r81, 3;
	mul.wide.u32 	%rd30, %r64, 4;
	add.s64 	%rd31, %rd2, %rd30;
	ld.global.f32 	%f37, [%rd31];
	mul.wide.u32 	%rd32, %r84, 4;
	add.s64 	%rd33, %rd1, %rd32;
	ld.global.f32 	%f38, [%rd33];
	fma.rn.f32 	%f39, %f37, %f38, %f36;
	mul.wide.u32 	%rd34, %r61, 4;
	add.s64 	%rd35, %rd2, %rd34;
	ld.global.f32 	%f40, [%rd35];
	mul.wide.u32 	%rd36, %r83, 4;
	add.s64 	%rd37, %rd1, %rd36;
	ld.global.f32 	%f41, [%rd37];
	fma.rn.f32 	%f72, %f40, %f41, %f39;
	add.s32 	%r90, %r90, 8;
	add.s32 	%r89, %r89, %r10;
	add.s32 	%r88, %r88, %r10;
	add.s32 	%r87, %r87, %r10;
	add.s32 	%r86, %r86, %r10;
	add.s32 	%r85, %r85, %r10;
	add.s32 	%r84, %r84, %r10;
	add.s32 	%r83, %r83, %r10;
	add.s32 	%r82, %r82, %r10;
	add.s32 	%r81, %r81, 8;
	setp.ne.s32 	%p6, %r90, 0;
	@%p6 bra 	$L__BB0_4;
$L__BB0_5:
	setp.eq.s32 	%p7, %r6, 0;
	@%p7 bra 	$L__BB0_13;
	and.b32  	%r39, %r45, 3;
	setp.lt.u32 	%p8, %r6, 4;
	@%p8 bra 	$L__BB0_8;
	add.s32 	%r65, %r92, %r5;
	mul.wide.u32 	%rd38, %r65, 4;
	add.s64 	%rd39, %rd2, %rd38;
	ld.global.f32 	%f43, [%rd39];
	mad.lo.s32 	%r66, %r92, %r47, %r53;
	mul.wide.u32 	%rd40, %r66, 4;
	add.s64 	%rd41, %rd1, %rd40;
	ld.global.f32 	%f44, [%rd41];
	fma.rn.f32 	%f45, %f43, %f44, %f72;
	add.s32 	%r67, %r65, 1;
	mul.wide.u32 	%rd42, %r67, 4;
	add.s64 	%rd43, %rd2, %rd42;
	ld.global.f32 	%f46, [%rd43];
	add.s32 	%r68, %r66, %r47;
	mul.wide.u32 	%rd44, %r68, 4;
	add.s64 	%rd45, %rd1, %rd44;
	ld.global.f32 	%f47, [%rd45];
	fma.rn.f32 	%f48, %f46, %f47, %f45;
	add.s32 	%r69, %r65, 2;
	mul.wide.u32 	%rd46, %r69, 4;
	add.s64 	%rd47, %rd2, %rd46;
	ld.global.f32 	%f49, [%rd47];
	add.s32 	%r70, %r68, %r47;
	mul.wide.u32 	%rd48, %r70, 4;
	add.s64 	%rd49, %rd1, %rd48;
	ld.global.f32 	%f50, [%rd49];
	fma.rn.f32 	%f51, %f49, %f50, %f48;
	add.s32 	%r71, %r65, 3;
	mul.wide.u32 	%rd50, %r71, 4;
	add.s64 	%rd51, %rd2, %rd50;
	ld.global.f32 	%f52, [%rd51];
	add.s32 	%r72, %r70, %r47;
	mul.wide.u32 	%rd52, %r72, 4;
	add.s64 	%rd53, %rd1, %rd52;
	ld.global.f32 	%f53, [%rd53];
	fma.rn.f32 	%f72, %f52, %f53, %f51;
	add.s32 	%r92, %r92, 4;
$L__BB0_8:
	setp.eq.s32 	%p9, %r39, 0;
	@%p9 bra 	$L__BB0_13;
	setp.eq.s32 	%p10, %r39, 1;
	@%p10 bra 	$L__BB0_11;
	add.s32 	%r73, %r92, %r5;
	mul.wide.u32 	%rd54, %r73, 4;
	add.s64 	%rd55, %rd2, %rd54;
	ld.global.f32 	%f55, [%rd55];
	mad.lo.s32 	%r74, %r92, %r47, %r53;
	mul.wide.u32 	%rd56, %r74, 4;
	add.s64 	%rd57, %rd1, %rd56;
	ld.global.f32 	%f56, [%rd57];
	fma.rn.f32 	%f57, %f55, %f56, %f72;
	add.s32 	%r75, %r73, 1;
	mul.wide.u32 	%rd58, %r75, 4;
	add.s64 	%rd59, %rd2, %rd58;
	ld.global.f32 	%f58, [%rd59];
	add.s32 	%r76, %r74, %r47;
	mul.wide.u32 	%rd60, %r76, 4;
	add.s64 	%rd61, %rd1, %rd60;
	ld.global.f32 	%f59, [%rd61];
	fma.rn.f32 	%f72, %f58, %f59, %f57;
	add.s32 	%r92, %r92, 2;
$L__BB0_11:
	and.b32  	%r77, %r45, 1;
	setp.eq.b32 	%p11, %r77, 1;
	not.pred 	%p12, %p11;
	@%p12 bra 	$L__BB0_13;
	add.s32 	%r78, %r92, %r5;
	mul.wide.u32 	%rd62, %r78, 4;
	add.s64 	%rd63, %rd2, %rd62;
	ld.global.f32 	%f60, [%rd63];
	mad.lo.s32 	%r79, %r92, %r47, %r53;
	mul.wide.u32 	%rd64, %r79, 4;
	add.s64 	%rd65, %rd1, %rd64;
	ld.global.f32 	%f61, [%rd65];
	fma.rn.f32 	%f72, %f60, %f61, %f72;
$L__BB0_13:
	ld.param.u64 	%rd69, [_Z8naive_MMiiifPKfS0_fPf_param_7];
	mad.lo.s32 	%r80, %r47, %r1, %r53;
	cvta.to.global.u64 	%rd66, %rd69;
	mul.wide.u32 	%rd67, %r80, 4;
	add.s64 	%rd68, %rd66, %rd67;
	ld.global.f32 	%f62, [%rd68];
	mul.f32 	%f63, %f14, %f62;
	fma.rn.f32 	%f64, %f13, %f72, %f63;
	st.global.f32 	[%rd68], %f64;
$L__BB0_14:
	ret;

}


// ===== COMPILED SASS (sm_100) =====

	.target	sm_100

	.elftype	@"ET_EXEC"


//--------------------- .note.nv.tkinfo           --------------------------
	.section	.note.nv.tkinfo,"",@"SHT_NOTE"
	.sectionflags	@"SHF_NOTE_NV_TKINFO"
	.tkinfo
        /*0018*/ 	.word	0x00000002
        /*0030*/ 	.string	""
        /*0030*/ 	.string	"ptxas"
        /*0030*/ 	.string	"Cuda compilation tools, release 13.0, V13.0.88"
        /*0030*/ 	.string	"Build cuda_13.0.r13.0/compiler.36424714_0"
        /*0030*/ 	.string	"-arch sm_100 -m 64 "



//--------------------- .note.nv.cuinfo           --------------------------
	.section	.note.nv.cuinfo,"",@"SHT_NOTE"
	.sectionflags	@"SHF_NOTE_NV_CUINFO"
        /*0018*/ 	.short	0x0002
        /*001a*/ 	.short	0x0064
        /*001c*/ 	.short	0x0082
	.zero		2


//--------------------- .nv.info                  --------------------------
	.section	.nv.info,"",@"SHT_CUDA_INFO"
	.align	4


	//----- nvinfo : EIATTR_REGCOUNT
	.align		4
        /*0000*/ 	.byte	0x04, 0x2f
        /*0002*/ 	.short	(.L_1 - .L_0)
	.align		4
.L_0:
        /*0004*/ 	.word	index@(_Z8naive_MMiiifPKfS0_fPf)
        /*0008*/ 	.word	0x00000020


	//----- nvinfo : EIATTR_FRAME_SIZE
	.align		4
.L_1:
        /*000c*/ 	.byte	0x04, 0x11
        /*000e*/ 	.short	(.L_3 - .L_2)
	.align		4
.L_2:
        /*0010*/ 	.word	index@(_Z8naive_MMiiifPKfS0_fPf)
        /*0014*/ 	.word	0x00000000


	//----- nvinfo : EIATTR_MIN_STACK_SIZE
	.align		4
.L_3:
        /*0018*/ 	.byte	0x04, 0x12
        /*001a*/ 	.short	(.L_5 - .L_4)
	.align		4
.L_4:
        /*001c*/ 	.word	index@(_Z8naive_MMiiifPKfS0_fPf)
        /*0020*/ 	.word	0x00000000
.L_5:


//--------------------- .nv.compat                --------------------------
	.section	.nv.compat,"",@"SHT_CUDA_COMPAT_INFO"
	.align	4
        /*0000*/ 	.byte	0x02, 0x09, 0x00, 0x00, 0x02, 0x02, 0x01, 0x00, 0x02, 0x05, 0x05, 0x00, 0x03, 0x07, 0x01, 0x01
        /*0010*/ 	.byte	0x02, 0x03, 0x00, 0x00, 0x02, 0x06, 0x01, 0x00, 0x04, 0x0b, 0x08, 0x00, 0x09, 0x00, 0x00, 0x00
        /*0020*/ 	.byte	0x00, 0x00, 0x00, 0x00


//--------------------- .nv.info._Z8naive_MMiiifPKfS0_fPf --------------------------
	.section	.nv.info._Z8naive_MMiiifPKfS0_fPf,"",@"SHT_CUDA_INFO"
	.sectionflags	@""
	.align	4


	//----- nvinfo : EIATTR_CUDA_API_VERSION
	.align		4
        /*0000*/ 	.byte	0x04, 0x37
        /*0002*/ 	.short	(.L_7 - .L_6)
.L_6:
        /*0004*/ 	.word	0x00000082


	//----- nvinfo : EIATTR_KPARAM_INFO
	.align		4
.L_7:
        /*0008*/ 	.byte	0x04, 0x17
        /*000a*/ 	.short	(.L_9 - .L_8)
.L_8:
        /*000c*/ 	.word	0x00000000
        /*0010*/ 	.short	0x0007
        /*0012*/ 	.short	0x0028
        /*0014*/ 	.byte	0x00, 0xf5, 0x21, 0x00


	//----- nvinfo : EIATTR_KPARAM_INFO
	.align		4
.L_9:
        /*0018*/ 	.byte	0x04, 0x17
        /*001a*/ 	.short	(.L_11 - .L_10)
.L_10:
        /*001c*/ 	.word	0x00000000
        /*0020*/ 	.short	0x0006
        /*0022*/ 	.short	0x0020
        /*0024*/ 	.byte	0x00, 0xf0, 0x11, 0x00


	//----- nvinfo : EIATTR_KPARAM_INFO
	.align		4
.L_11:
        /*0028*/ 	.byte	0x04, 0x17
        /*002a*/ 	.short	(.L_13 - .L_12)
.L_12:
        /*002c*/ 	.word	0x00000000
        /*0030*/ 	.short	0x0005
        /*0032*/ 	.short	0x0018
        /*0034*/ 	.byte	0x00, 0xf5, 0x21, 0x00


	//----- nvinfo : EIATTR_KPARAM_INFO
	.align		4
.L_13:
        /*0038*/ 	.byte	0x04, 0x17
        /*003a*/ 	.short	(.L_15 - .L_14)
.L_14:
        /*003c*/ 	.word	0x00000000
        /*0040*/ 	.short	0x0004
        /*0042*/ 	.short	0x0010
        /*0044*/ 	.byte	0x00, 0xf5, 0x21, 0x00


	//----- nvinfo : EIATTR_KPARAM_INFO
	.align		4
.L_15:
        /*0048*/ 	.byte	0x04, 0x17
        /*004a*/ 	.short	(.L_17 - .L_16)
.L_16:
        /*004c*/ 	.word	0x00000000
        /*0050*/ 	.short	0x0003
        /*0052*/ 	.short	0x000c
        /*0054*/ 	.byte	0x00, 0xf0, 0x11, 0x00


	//----- nvinfo : EIATTR_KPARAM_INFO
	.align		4
.L_17:
        /*0058*/ 	.byte	0x04, 0x17
        /*005a*/ 	.short	(.L_19 - .L_18)
.L_18:
        /*005c*/ 	.word	0x00000000
        /*0060*/ 	.short	0x0002
        /*0062*/ 	.short	0x0008
        /*0064*/ 	.byte	0x00, 0xf0, 0x11, 0x00


	//----- nvinfo : EIATTR_KPARAM_INFO
	.align		4
.L_19:
        /*0068*/ 	.byte	0x04, 0x17
        /*006a*/ 	.short	(.L_21 - .L_20)
.L_20:
        /*006c*/ 	.word	0x00000000
        /*0070*/ 	.short	0x0001
        /*0072*/ 	.short	0x0004
        /*0074*/ 	.byte	0x00, 0xf0, 0x11, 0x00


	//----- nvinfo : EIATTR_KPARAM_INFO
	.align		4
.L_21:
        /*0078*/ 	.byte	0x04, 0x17
        /*007a*/ 	.short	(.L_23 - .L_22)
.L_22:
        /*007c*/ 	.word	0x00000000
        /*0080*/ 	.short	0x0000
        /*0082*/ 	.short	0x0000
        /*0084*/ 	.byte	0x00, 0xf0, 0x11, 0x00


	//----- nvinfo : EIATTR_SPARSE_MMA_MASK
	.align		4
.L_23:
        /*0088*/ 	.byte	0x03, 0x50
        /*008a*/ 	.short	0x0000


	//----- nvinfo : EIATTR_MAXREG_COUNT
	.align		4
        /*008c*/ 	.byte	0x03, 0x1b
        /*008e*/ 	.short	0x00ff


	//----- nvinfo : EIATTR_MERCURY_ISA_VERSION
	.align		4
        /*0090*/ 	.byte	0x03, 0x5f
        /*0092*/ 	.short	0x0101


	//----- nvinfo : EIATTR_VRC_CTA_INIT_COUNT
	.align		4
        /*0094*/ 	.byte	0x02, 0x4a
	.zero		1
	.zero		1


	//----- nvinfo : EIATTR_EXIT_INSTR_OFFSETS
	.align		4
        /*0098*/ 	.byte	0x04, 0x1c
        /*009a*/ 	.short	(.L_25 - .L_24)


	//   ....[0]....
.L_24:
        /*009c*/ 	.word	0x000000d0


	//   ....[1]....
        /*00a0*/ 	.word	0x00000ad0


	//----- nvinfo : EIATTR_CBANK_PARAM_SIZE
	.align		4
.L_25:
        /*00a4*/ 	.byte	0x03, 0x19
        /*00a6*/ 	.short	0x0030


	//----- nvinfo : EIATTR_PARAM_CBANK
	.align		4
        /*00a8*/ 	.byte	0x04, 0x0a
        /*00aa*/ 	.short	(.L_27 - .L_26)
	.align		4
.L_26:
        /*00ac*/ 	.word	index@(.nv.constant0._Z8naive_MMiiifPKfS0_fPf)
        /*00b0*/ 	.short	0x0380
        /*00b2*/ 	.short	0x0030


	//----- nvinfo : EIATTR_SW_WAR
	.align		4
.L_27:
        /*00b4*/ 	.byte	0x04, 0x36
        /*00b6*/ 	.short	(.L_29 - .L_28)
.L_28:
        /*00b8*/ 	.word	0x00000008
.L_29:


//--------------------- .nv.callgraph             --------------------------
	.section	.nv.callgraph,"",@"SHT_CUDA_CALLGRAPH"
	.align	4
	.sectionentsize	8
	.align		4
        /*0000*/ 	.word	0x00000000
	.align		4
        /*0004*/ 	.word	0xffffffff
	.align		4
        /*0008*/ 	.word	0x00000000
	.align		4
        /*000c*/ 	.word	0xfffffffe
	.align		4
        /*0010*/ 	.word	0x00000000
	.align		4
        /*0014*/ 	.word	0xfffffffd
	.align		4
        /*0018*/ 	.word	0x00000000
	.align		4
        /*001c*/ 	.word	0xfffffffc


//--------------------- .text._Z8naive_MMiiifPKfS0_fPf --------------------------
	.section	.text._Z8naive_MMiiifPKfS0_fPf,"ax",@progbits
	.align	128
        .global         _Z8naive_MMiiifPKfS0_fPf
        .type           _Z8naive_MMiiifPKfS0_fPf,@function
        .size           _Z8naive_MMiiifPKfS0_fPf,(.L_x_5 - _Z8naive_MMiiifPKfS0_fPf)
        .other          _Z8naive_MMiiifPKfS0_fPf,@"STO_CUDA_ENTRY STV_DEFAULT"
_Z8naive_MMiiifPKfS0_fPf:
.text._Z8naive_MMiiifPKfS0_fPf:
[----:B------:R-:W-:Y:S01]  /*0000*/  LDC R1, c[0x0][0x37c] ;  /* 0x0000df00ff017b82 */ /* 0x000fe20000000800 */
[----:B------:R-:W0:Y:S07]  /*0010*/  S2R R8, SR_TID.Y ;  /* 0x0000000000087919 */ /* 0x000e2e0000002200 */
[----:B------:R-:W1:Y:S01]  /*0020*/  S2UR UR4, SR_CTAID.Y ;  /* 0x00000000000479c3 */ /* 0x000e620000002600 */
[----:B------:R-:W2:Y:S07]  /*0030*/  S2R R2, SR_TID.X ;  /* 0x0000000000027919 */ /* 0x000eae0000002100 */
[----:B------:R-:W2:Y:S01]  /*0040*/  LDC R3, c[0x0][0x360] ;  /* 0x0000d800ff037b82 */ /* 0x000ea20000000800 */
[----:B------:R-:W1:Y:S07]  /*0050*/  LDCU UR5, c[0x0][0x364] ;  /* 0x00006c80ff0577ac */ /* 0x000e6e0008000800 */
[----:B------:R-:W2:Y:S08]  /*0060*/  S2UR UR6, SR_CTAID.X ;  /* 0x00000000000679c3 */ /* 0x000eb00000002500 */
[----:B------:R-:W3:Y:S01]  /*0070*/  LDC.64 R4, c[0x0][0x380] ;  /* 0x0000e000ff047b82 */ /* 0x000ee20000000a00 */
[----:B-1----:R-:W-:-:S06]  /*0080*/  UIMAD UR4, UR4, UR5, URZ ;  /* 0x00000005040472a4 */ /* 0x002fcc000f8e02ff */
[----:B0-----:R-:W-:Y:S01]  /*0090*/  IADD3 R0, PT, PT, R8, UR4, RZ ;  /* 0x0000000408007c10 */ /* 0x001fe2000fffe0ff */
[----:B--2---:R-:W-:-:S03]  /*00a0*/  IMAD R3, R3, UR6, R2 ;  /* 0x0000000603037c24 */ /* 0x004fc6000f8e0202 */
[----:B---3--:R-:W-:-:S04]  /*00b0*/  ISETP.GE.U32.AND P0, PT, R0, R5, PT ;  /* 0x000000050000720c */ /* 0x008fc80003f06070 */
[----:B------:R-:W-:-:S13]  /*00c0*/  ISETP.GE.U32.OR P0, PT, R3, R4, P0 ;  /* 0x000000040300720c */ /* 0x000fda0000706470 */
[----:B------:R-:W-:Y:S05]  /*00d0*/  @P0 EXIT ;  /* 0x000000000000094d */ /* 0x000fea0003800000 */
[----:B------:R-:W0:Y:S01]  /*00e0*/  LDC R2, c[0x0][0x388] ;  /* 0x0000e200ff027b82 */ /* 0x000e220000000800 */
[----:B------:R-:W1:Y:S01]  /*00f0*/  LDCU.64 UR6, c[0x0][0x358] ;  /* 0x00006b00ff0677ac */ /* 0x000e620008000a00 */
[----:B------:R-:W-:Y:S01]  /*0100*/  HFMA2 R25, -RZ, RZ, 0, 0 ;  /* 0x00000000ff197431 */ /* 0x000fe200000001ff */
[----:B0-----:R-:W-:-:S13]  /*0110*/  ISETP.GE.AND P0, PT, R2, 0x1, PT ;  /* 0x000000010200780c */ /* 0x001fda0003f06270 */
[----:B-1----:R-:W-:Y:S05]  /*0120*/  @!P0 BRA `(.L_x_0) ;  /* 0x0000000800448947 */ /* 0x002fea0003800000 */
[C---:B------:R-:W-:Y:S02]  /*0130*/  ISETP.GE.U32.AND P1, PT, R2.reuse, 0x8, PT ;  /* 0x000000080200780c */ /* 0x040fe40003f26070 */
[----:B------:R-:W-:Y:S02]  /*0140*/  LOP3.LUT R6, R2, 0x7, RZ, 0xc0, !PT ;  /* 0x0000000702067812 */ /* 0x000fe400078ec0ff */
[----:B------:R-:W-:Y:S02]  /*0150*/  MOV R25, RZ ;  /* 0x000000ff00197202 */ /* 0x000fe40000000f00 */
[----:B------:R-:W-:Y:S02]  /*0160*/  ISETP.NE.AND P0, PT, R6, RZ, PT ;  /* 0x000000ff0600720c */ /* 0x000fe40003f05270 */
[----:B------:R-:W-:-:S05]  /*0170*/  MOV R7, RZ ;  /* 0x000000ff00077202 */ /* 0x000fca0000000f00 */
[----:B------:R-:W-:Y:S06]  /*0180*/  @!P1 BRA `(.L_x_1) ;  /* 0x0000000400249947 */ /* 0x000fec0003800000 */
[----:B------:R-:W-:Y:S01]  /*0190*/  LOP3.LUT R7, R2, 0x7ffffff8, RZ, 0xc0, !PT ;  /* 0x7ffffff802077812 */ /* 0x000fe200078ec0ff */
[C---:B------:R-:W-:Y:S01]  /*01a0*/  IMAD R10, R5.reuse, 0x3, R0 ;  /* 0x00000003050a7824 */ /* 0x040fe200078e0200 */
[C---:B------:R-:W-:Y:S01]  /*01b0*/  IADD3 R4, PT, PT, R5.reuse, UR4, R8 ;  /* 0x0000000405047c10 */ /* 0x040fe2000fffe008 */
[C-C-:B------:R-:W-:Y:S01]  /*01c0*/  IMAD R14, R5.reuse, 0x5, R0.reuse ;  /* 0x00000005050e7824 */ /* 0x140fe200078e0200 */
[CC--:B------:R-:W-:Y:S01]  /*01d0*/  LEA R8, R5.reuse, R0.reuse, 0x1 ;  /* 0x0000000005087211 */ /* 0x0c0fe200078e08ff */
[C-C-:B------:R-:W-:Y:S01]  /*01e0*/  IMAD R9, R5.reuse, 0x6, R0.reuse ;  /* 0x0000000605097824 */ /* 0x140fe200078e0200 */
[C---:B------:R-:W-:Y:S01]  /*01f0*/  LEA R12, R5.reuse, R0, 0x2 ;  /* 0x00000000050c7211 */ /* 0x040fe200078e10ff */
[----:B------:R-:W-:Y:S01]  /*0200*/  IMAD R11, R5, 0x7, R0 ;  /* 0x00000007050b7824 */ /* 0x000fe200078e0200 */
[----:B------:R-:W-:Y:S01]  /*0210*/  MOV R25, RZ ;  /* 0x000000ff00197202 */ /* 0x000fe20000000f00 */
[----:B------:R-:W-:Y:S01]  /*0220*/  IMAD R15, R3, R2, 0x3 ;  /* 0x00000003030f7424 */ /* 0x000fe200078e0202 */
[----:B------:R-:W-:-:S02]  /*0230*/  MOV R13, R0 ;  /* 0x00000000000d7202 */ /* 0x000fc40000000f00 */
[----:B------:R-:W-:-:S07]  /*0240*/  IADD3 R24, PT, PT, -R7, RZ, RZ ;  /* 0x000000ff07187210 */ /* 0x000fce0007ffe1ff */
.L_x_2:
[----:B------:R-:W0:Y:S01]  /*0250*/  LDC.64 R20, c[0x0][0x390] ;  /* 0x0000e400ff147b82 */ /* 0x000e220000000a00 */
[----:B------:R-:W-:-:S07]  /*0260*/  IADD3 R23, PT, PT, R15, -0x3, RZ ;  /* 0xfffffffd0f177810 */ /* 0x000fce0007ffe0ff */
[----:B------:R-:W1:Y:S01]  /*0270*/  LDC.64 R16, c[0x0][0x398] ;  /* 0x0000e600ff107b82 */ /* 0x000e620000000a00 */
[----:B0-----:R-:W-:-:S06]  /*0280*/  IMAD.WIDE.U32 R22, R23, 0x4, R20 ;  /* 0x0000000417167825 */ /* 0x001fcc00078e0014 */
[----:B------:R-:W2:Y:S01]  /*0290*/  LDG.E R22, desc[UR6][R22.64] ;  /* 0x0000000616167981 */ /* 0x000ea2000c1e1900 */
[----:B-1----:R-:W-:-:S06]  /*02a0*/  IMAD.WIDE.U32 R18, R13, 0x4, R16 ;  /* 0x000000040d127825 */ /* 0x002fcc00078e0010 */
[----:B------:R-:W2:Y:S01]  /*02b0*/  LDG.E R18, desc[UR6][R18.64] ;  /* 0x0000000612127981 */ /* 0x000ea2000c1e1900 */
[----:B------:R-:W-:Y:S01]  /*02c0*/  IADD3 R27, PT, PT, R15, -0x2, RZ ;  /* 0xfffffffe0f1b7810 */ /* 0x000fe20007ffe0ff */
[----:B------:R-:W-:-:S06]  /*02d0*/  IMAD.WIDE.U32 R28, R4, 0x4, R16 ;  /* 0x00000004041c7825 */ /* 0x000fcc00078e0010 */
[----:B------:R-:W3:Y:S01]  /*02e0*/  LDG.E R28, desc[UR6][R28.64] ;  /* 0x000000061c1c7981 */ /* 0x000ee2000c1e1900 */
[----:B--2---:R-:W-:Y:S01]  /*02f0*/  FFMA R25, R22, R18, R25 ;  /* 0x0000001216197223 */ /* 0x004fe20000000019 */
[----:B------:R-:W-:Y:S01]  /*0300*/  IMAD.WIDE.U32 R22, R27, 0x4, R20 ;  /* 0x000000041b167825 */ /* 0x000fe200078e0014 */
[----:B------:R-:W-:-:S05]  /*0310*/  IADD3 R27, PT, PT, R15, -0x1, RZ ;  /* 0xffffffff0f1b7810 */ /* 0x000fca0007ffe0ff */
[----:B------:R-:W-:Y:S01]  /*0320*/  IMAD.WIDE.U32 R26, R27, 0x4, R20 ;  /* 0x000000041b1a7825 */ /* 0x000fe200078e0014 */
[----:B------:R-:W3:Y:S04]  /*0330*/  LDG.E R22, desc[UR6][R22.64] ;  /* 0x0000000616167981 */ /* 0x000ee8000c1e1900 */
[----:B------:R0:W2:Y:S02]  /*0340*/  LDG.E R18, desc[UR6][R26.64] ;  /* 0x000000061a127981 */ /* 0x0000a4000c1e1900 */
[----:B0-----:R-:W-:-:S05]  /*0350*/  IMAD.WIDE.U32 R26, R8, 0x4, R16 ;  /* 0x00000004081a7825 */ /* 0x001fca00078e0010 */
[----:B------:R-:W2:Y:S01]  /*0360*/  LDG.E R19, desc[UR6][R26.64] ;  /* 0x000000061a137981 */ /* 0x000ea2000c1e1900 */
[----:B------:R-:W-:Y:S01]  /*0370*/  IADD3 R23, PT, PT, R15, 0x1, RZ ;  /* 0x000000010f177810 */ /* 0x000fe20007ffe0ff */
[----:B---3--:R-:W-:-:S04]  /*0380*/  FFMA R25, R22, R28, R25 ;  /* 0x0000001c16197223 */ /* 0x008fc80000000019 */
[----:B--2---:R-:W-:Y:S01]  /*0390*/  FFMA R25, R18, R19, R25 ;  /* 0x0000001312197223 */ /* 0x004fe20000000019 */
[----:B------:R-:W-:-:S05]  /*03a0*/  IMAD.WIDE.U32 R18, R15, 0x4, R20 ;  /* 0x000000040f127825 */ /* 0x000fca00078e0014 */
[----:B------:R0:W2:Y:S02]  /*03b0*/  LDG.E R28, desc[UR6][R18.64] ;  /* 0x00000006121c7981 */ /* 0x0000a4000c1e1900 */
[----:B0-----:R-:W-:-:S04]  /*03c0*/  IMAD.WIDE.U32 R18, R23, 0x4, R20 ;  /* 0x0000000417127825 */ /* 0x001fc800078e0014 */
[--C-:B------:R-:W-:Y:S02]  /*03d0*/  IMAD.WIDE.U32 R22, R10, 0x4, R16.reuse ;  /* 0x000000040a167825 */ /* 0x100fe400078e0010 */
[----:B------:R-:W3:Y:S04]  /*03e0*/  LDG.E R18, desc[UR6][R18.64] ;  /* 0x0000000612127981 */ /* 0x000ee8000c1e1900 */
[----:B------:R0:W2:Y:S02]  /*03f0*/  LDG.E R29, desc[UR6][R22.64] ;  /* 0x00000006161d7981 */ /* 0x0000a4000c1e1900 */
[----:B0-----:R-:W-:-:S05]  /*0400*/  IMAD.WIDE.U32 R22, R12, 0x4, R16 ;  /* 0x000000040c167825 */ /* 0x001fca00078e0010 */
[----:B------:R0:W3:Y:S01]  /*0410*/  LDG.E R26, desc[UR6][R22.64] ;  /* 0x00000006161a7981 */ /* 0x0000e2000c1e1900 */
[C---:B------:R-:W-:Y:S02]  /*0420*/  IADD3 R27, PT, PT, R15.reuse, 0x3, RZ ;  /* 0x000000030f1b7810 */ /* 0x040fe40007ffe0ff */
[C---:B0-----:R-:W-:Y:S01]  /*0430*/  IADD3 R23, PT, PT, R15.reuse, 0x4, RZ ;  /* 0x000000040f177810 */ /* 0x041fe20007ffe0ff */
[----:B--2---:R-:W-:Y:S01]  /*0440*/  FFMA R25, R28, R29, R25 ;  /* 0x0000001d1c197223 */ /* 0x004fe20000000019 */
[----:B------:R-:W-:-:S05]  /*0450*/  IADD3 R29, PT, PT, R15, 0x2, RZ ;  /* 0x000000020f1d7810 */ /* 0x000fca0007ffe0ff */
[----:B------:R-:W-:-:S06]  /*0460*/  IMAD.WIDE.U32 R28, R29, 0x4, R20 ;  /* 0x000000041d1c7825 */ /* 0x000fcc00078e0014 */
[----:B------:R-:W2:Y:S01]  /*0470*/  LDG.E R28, desc[UR6][R28.64] ;  /* 0x000000061c1c7981 */ /* 0x000ea2000c1e1900 */
[----:B---3--:R-:W-:Y:S01]  /*0480*/  FFMA R25, R18, R26, R25 ;  /* 0x0000001a12197223 */ /* 0x008fe20000000019 */
[----:B------:R-:W-:-:S04]  /*0490*/  IMAD.WIDE.U32 R18, R14, 0x4, R16 ;  /* 0x000000040e127825 */ /* 0x000fc800078e0010 */
[--C-:B------:R-:W-:Y:S02]  /*04a0*/  IMAD.WIDE.U32 R26, R27, 0x4, R20.reuse ;  /* 0x000000041b1a7825 */ /* 0x100fe400078e0014 */
[----:B------:R-:W2:Y:S02]  /*04b0*/  LDG.E R18, desc[UR6][R18.64] ;  /* 0x0000000612127981 */ /* 0x000ea4000c1e1900 */
[----:B------:R-:W-:Y:S02]  /*04c0*/  IMAD.WIDE.U32 R20, R23, 0x4, R20 ;  /* 0x0000000417147825 */ /* 0x000fe400078e0014 */
[----:B------:R-:W3:Y:S02]  /*04d0*/  LDG.E R26, desc[UR6][R26.64] ;  /* 0x000000061a1a7981 */ /* 0x000ee4000c1e1900 */
[--C-:B------:R-:W-:Y:S02]  /*04e0*/  IMAD.WIDE.U32 R22, R9, 0x4, R16.reuse ;  /* 0x0000000409167825 */ /* 0x100fe400078e0010 */
[----:B------:R-:W4:Y:S02]  /*04f0*/  LDG.E R20, desc[UR6][R20.64] ;  /* 0x0000000614147981 */ /* 0x000f24000c1e1900 */
[----:B------:R-:W-:-:S02]  /*0500*/  IMAD.WIDE.U32 R16, R11, 0x4, R16 ;  /* 0x000000040b107825 */ /* 0x000fc400078e0010 */
[----:B------:R-:W3:Y:S04]  /*0510*/  LDG.E R23, desc[UR6][R22.64] ;  /* 0x0000000616177981 */ /* 0x000ee8000c1e1900 */
[----:B------:R-:W4:Y:S01]  /*0520*/  LDG.E R16, desc[UR6][R16.64] ;  /* 0x0000000610107981 */ /* 0x000f22000c1e1900 */
[----:B------:R-:W-:-:S04]  /*0530*/  IADD3 R24, PT, PT, R24, 0x8, RZ ;  /* 0x0000000818187810 */ /* 0x000fc80007ffe0ff */
[----:B------:R-:W-:Y:S02]  /*0540*/  ISETP.NE.AND P1, PT, R24, RZ, PT ;  /* 0x000000ff1800720c */ /* 0x000fe40003f25270 */
[----:B------:R-:W-:Y:S02]  /*0550*/  IADD3 R15, PT, PT, R15, 0x8, RZ ;  /* 0x000000080f0f7810 */ /* 0x000fe40007ffe0ff */
[C---:B------:R-:W-:Y:S02]  /*0560*/  LEA R4, R5.reuse, R4, 0x3 ;  /* 0x0000000405047211 */ /* 0x040fe400078e18ff */
[C---:B------:R-:W-:Y:S02]  /*0570*/  LEA R8, R5.reuse, R8, 0x3 ;  /* 0x0000000805087211 */ /* 0x040fe400078e18ff */
[C---:B------:R-:W-:Y:S02]  /*0580*/  LEA R10, R5.reuse, R10, 0x3 ;  /* 0x0000000a050a7211 */ /* 0x040fe400078e18ff */
[----:B------:R-:W-:-:S02]  /*0590*/  LEA R12, R5, R12, 0x3 ;  /* 0x0000000c050c7211 */ /* 0x000fc400078e18ff */
[C---:B------:R-:W-:Y:S02]  /*05a0*/  LEA R14, R5.reuse, R14, 0x3 ;  /* 0x0000000e050e7211 */ /* 0x040fe400078e18ff */
[C---:B------:R-:W-:Y:S02]  /*05b0*/  LEA R9, R5.reuse, R9, 0x3 ;  /* 0x0000000905097211 */ /* 0x040fe400078e18ff */
[C---:B------:R-:W-:Y:S02]  /*05c0*/  LEA R11, R5.reuse, R11, 0x3 ;  /* 0x0000000b050b7211 */ /* 0x040fe400078e18ff */
[----:B------:R-:W-:Y:S01]  /*05d0*/  LEA R13, R5, R13, 0x3 ;  /* 0x0000000d050d7211 */ /* 0x000fe200078e18ff */
[----:B--2---:R-:W-:-:S04]  /*05e0*/  FFMA R25, R28, R18, R25 ;  /* 0x000000121c197223 */ /* 0x004fc80000000019 */
[----:B---3--:R-:W-:-:S04]  /*05f0*/  FFMA R25, R26, R23, R25 ;  /* 0x000000171a197223 */ /* 0x008fc80000000019 */
[----:B----4-:R-:W-:Y:S01]  /*0600*/  FFMA R25, R20, R16, R25 ;  /* 0x0000001014197223 */ /* 0x010fe20000000019 */
[----:B------:R-:W-:Y:S06]  /*0610*/  @P1 BRA `(.L_x_2) ;  /* 0xfffffffc000c1947 */ /* 0x000fec000383ffff */
.L_x_1:
[----:B------:R-:W-:Y:S05]  /*0620*/  @!P0 BRA `(.L_x_0) ;  /* 0x0000000400048947 */ /* 0x000fea0003800000 */
[----:B------:R-:W-:Y:S02]  /*0630*/  ISETP.GE.U32.AND P0, PT, R6, 0x4, PT ;  /* 0x000000040600780c */ /* 0x000fe40003f06070 */
[----:B------:R-:W-:-:S04]  /*0640*/  LOP3.LUT R24, R2, 0x3, RZ, 0xc0, !PT ;  /* 0x0000000302187812 */ /* 0x000fc800078ec0ff */
[----:B------:R-:W-:-:S07]  /*0650*/  ISETP.NE.AND P1, PT, R24, RZ, PT ;  /* 0x000000ff1800720c */ /* 0x000fce0003f25270 */
[----:B------:R-:W-:Y:S06]  /*0660*/  @!P0 BRA `(.L_x_3) ;  /* 0x00000000007c8947 */ /* 0x000fec0003800000 */
[----:B------:R-:W0:Y:S01]  /*0670*/  LDC.64 R8, c[0x0][0x398] ;  /* 0x0000e600ff087b82 */ /* 0x000e220000000a00 */
[----:B------:R-:W-:Y:S02]  /*0680*/  IMAD R13, R3, R2, R7 ;  /* 0x00000002030d7224 */ /* 0x000fe400078e0207 */
[----:B------:R-:W-:-:S03]  /*0690*/  IMAD R6, R7, R5, R0 ;  /* 0x0000000507067224 */ /* 0x000fc600078e0200 */
[C---:B------:R-:W-:Y:S02]  /*06a0*/  IADD3 R21, PT, PT, R13.reuse, 0x1, RZ ;  /* 0x000000010d157810 */ /* 0x040fe40007ffe0ff */
[----:B------:R-:W1:Y:S01]  /*06b0*/  LDC.64 R10, c[0x0][0x390] ;  /* 0x0000e400ff0a7b82 */ /* 0x000e620000000a00 */
[C---:B------:R-:W-:Y:S02]  /*06c0*/  IADD3 R15, PT, PT, R13.reuse, 0x2, RZ ;  /* 0x000000020d0f7810 */ /* 0x040fe40007ffe0ff */
[----:B------:R-:W-:Y:S01]  /*06d0*/  IADD3 R27, PT, PT, R13, 0x3, RZ ;  /* 0x000000030d1b7810 */ /* 0x000fe20007ffe0ff */
[C---:B0-----:R-:W-:Y:S01]  /*06e0*/  IMAD.WIDE.U32 R18, R6.reuse, 0x4, R8 ;  /* 0x0000000406127825 */ /* 0x041fe200078e0008 */
[----:B------:R-:W-:-:S04]  /*06f0*/  IADD3 R6, PT, PT, R6, R5, RZ ;  /* 0x0000000506067210 */ /* 0x000fc80007ffe0ff */
[CC--:B------:R-:W-:Y:S01]  /*0700*/  IADD3 R14, PT, PT, R6.reuse, R5.reuse, RZ ;  /* 0x00000005060e7210 */ /* 0x0c0fe20007ffe0ff */
[--C-:B-1----:R-:W-:Y:S01]  /*0710*/  IMAD.WIDE.U32 R22, R13, 0x4, R10.reuse ;  /* 0x000000040d167825 */ /* 0x102fe200078e000a */
[----:B------:R-:W2:Y:S03]  /*0720*/  LDG.E R18, desc[UR6][R18.64] ;  /* 0x0000000612127981 */ /* 0x000ea6000c1e1900 */
[----:B------:R-:W-:Y:S01]  /*0730*/  IMAD.WIDE.U32 R20, R21, 0x4, R10 ;  /* 0x0000000415147825 */ /* 0x000fe200078e000a */
[----:B------:R-:W2:Y:S03]  /*0740*/  LDG.E R4, desc[UR6][R22.64] ;  /* 0x0000000616047981 */ /* 0x000ea6000c1e1900 */
[----:B------:R-:W-:Y:S01]  /*0750*/  IMAD.WIDE.U32 R16, R6, 0x4, R8 ;  /* 0x0000000406107825 */ /* 0x000fe200078e0008 */
[----:B------:R-:W-:Y:S01]  /*0760*/  IADD3 R29, PT, PT, R14, R5, RZ ;  /* 0x000000050e1d7210 */ /* 0x000fe20007ffe0ff */
[----:B------:R-:W3:Y:S02]  /*0770*/  LDG.E R20, desc[UR6][R20.64] ;  /* 0x0000000614147981 */ /* 0x000ee4000c1e1900 */
[----:B------:R-:W-:-:S02]  /*0780*/  IMAD.WIDE.U32 R12, R15, 0x4, R10 ;  /* 0x000000040f0c7825 */ /* 0x000fc400078e000a */
[----:B------:R-:W3:Y:S02]  /*0790*/  LDG.E R17, desc[UR6][R16.64] ;  /* 0x0000000610117981 */ /* 0x000ee4000c1e1900 */
[----:B------:R-:W-:Y:S02]  /*07a0*/  IMAD.WIDE.U32 R14, R14, 0x4, R8 ;  /* 0x000000040e0e7825 */ /* 0x000fe400078e0008 */
[----:B------:R-:W4:Y:S02]  /*07b0*/  LDG.E R13, desc[UR6][R12.64] ;  /* 0x000000060c0d7981 */ /* 0x000f24000c1e1900 */
[----:B------:R-:W-:Y:S02]  /*07c0*/  IMAD.WIDE.U32 R10, R27, 0x4, R10 ;  /* 0x000000041b0a7825 */ /* 0x000fe400078e000a */
[----:B------:R-:W4:Y:S02]  /*07d0*/  LDG.E R14, desc[UR6][R14.64] ;  /* 0x000000060e0e7981 */ /* 0x000f24000c1e1900 */
[----:B------:R-:W-:-:S02]  /*07e0*/  IMAD.WIDE.U32 R8, R29, 0x4, R8 ;  /* 0x000000041d087825 */ /* 0x000fc400078e0008 */
[----:B------:R-:W5:Y:S04]  /*07f0*/  LDG.E R11, desc[UR6][R10.64] ;  /* 0x000000060a0b7981 */ /* 0x000f68000c1e1900 */
[----:B------:R-:W5:Y:S01]  /*0800*/  LDG.E R8, desc[UR6][R8.64] ;  /* 0x0000000608087981 */ /* 0x000f62000c1e1900 */
[----:B------:R-:W-:Y:S01]  /*0810*/  IADD3 R7, PT, PT, R7, 0x4, RZ ;  /* 0x0000000407077810 */ /* 0x000fe20007ffe0ff */
[----:B--2---:R-:W-:-:S04]  /*0820*/  FFMA R25, R4, R18, R25 ;  /* 0x0000001204197223 */ /* 0x004fc80000000019 */
[----:B---3--:R-:W-:-:S04]  /*0830*/  FFMA R20, R20, R17, R25 ;  /* 0x0000001114147223 */ /* 0x008fc80000000019 */
[----:B----4-:R-:W-:-:S04]  /*0840*/  FFMA R20, R13, R14, R20 ;  /* 0x0000000e0d147223 */ /* 0x010fc80000000014 */
[----:B-----5:R-:W-:-:S07]  /*0850*/  FFMA R25, R11, R8, R20 ;  /* 0x000000080b197223 */ /* 0x020fce0000000014 */
.L_x_3:
[----:B------:R-:W-:Y:S05]  /*0860*/  @!P1 BRA `(.L_x_0) ;  /* 0x0000000000749947 */ /* 0x000fea0003800000 */
[----:B------:R-:W0:Y:S01]  /*0870*/  LDC.64 R16, c[0x0][0x390] ;  /* 0x0000e400ff107b82 */ /* 0x000e220000000a00 */
[----:B------:R-:W-:Y:S02]  /*0880*/  ISETP.NE.AND P0, PT, R24, 0x1, PT ;  /* 0x000000011800780c */ /* 0x000fe40003f05270 */
[----:B------:R-:W-:-:S04]  /*0890*/  LOP3.LUT R4, R2, 0x1, RZ, 0xc0, !PT ;  /* 0x0000000102047812 */ /* 0x000fc800078ec0ff */
[----:B------:R-:W-:Y:S01]  /*08a0*/  ISETP.NE.U32.AND P1, PT, R4, 0x1, PT ;  /* 0x000000010400780c */ /* 0x000fe20003f25070 */
[----:B------:R-:W1:Y:S06]  /*08b0*/  LDC.64 R8, c[0x0][0x398] ;  /* 0x0000e600ff087b82 */ /* 0x000e6c0000000a00 */
[----:B------:R-:W-:Y:S02]  /*08c0*/  @P0 IMAD R15, R3, R2, R7 ;  /* 0x00000002030f0224 */ /* 0x000fe400078e0207 */
[----:B------:R-:W2:Y:S01]  /*08d0*/  LDC.64 R10, c[0x0][0x390] ;  /* 0x0000e400ff0a7b82 */ /* 0x000ea20000000a00 */
[C---:B------:R-:W-:Y:S01]  /*08e0*/  @P0 IMAD R14, R7.reuse, R5, R0 ;  /* 0x00000005070e0224 */ /* 0x040fe200078e0200 */
[----:B------:R-:W-:-:S02]  /*08f0*/  @P0 IADD3 R7, PT, PT, R7, 0x2, RZ ;  /* 0x0000000207070810 */ /* 0x000fc40007ffe0ff */
[C---:B------:R-:W-:Y:S02]  /*0900*/  @P0 IADD3 R21, PT, PT, R15.reuse, 0x1, RZ ;  /* 0x000000010f150810 */ /* 0x040fe40007ffe0ff */
[----:B------:R-:W-:Y:S02]  /*0910*/  @P0 IADD3 R23, PT, PT, R14, R5, RZ ;  /* 0x000000050e170210 */ /* 0x000fe40007ffe0ff */
[----:B------:R-:W3:Y:S01]  /*0920*/  LDC.64 R12, c[0x0][0x398] ;  /* 0x0000e600ff0c7b82 */ /* 0x000ee20000000a00 */
[----:B0-----:R-:W-:-:S04]  /*0930*/  @P0 IMAD.WIDE.U32 R18, R15, 0x4, R16 ;  /* 0x000000040f120825 */ /* 0x001fc800078e0010 */
[----:B------:R-:W-:Y:S01]  /*0940*/  @P0 IMAD.WIDE.U32 R16, R21, 0x4, R16 ;  /* 0x0000000415100825 */ /* 0x000fe200078e0010 */
[----:B------:R-:W4:Y:S03]  /*0950*/  @P0 LDG.E R4, desc[UR6][R18.64] ;  /* 0x0000000612040981 */ /* 0x000f26000c1e1900 */
[----:B-1----:R-:W-:Y:S02]  /*0960*/  @P0 IMAD.WIDE.U32 R14, R14, 0x4, R8 ;  /* 0x000000040e0e0825 */ /* 0x002fe400078e0008 */
[----:B------:R-:W5:Y:S02]  /*0970*/  @P0 LDG.E R17, desc[UR6][R16.64] ;  /* 0x0000000610110981 */ /* 0x000f64000c1e1900 */
[----:B------:R-:W-:Y:S02]  /*0980*/  @!P1 IMAD R21, R3, R2, R7 ;  /* 0x0000000203159224 */ /* 0x000fe400078e0207 */
[----:B------:R-:W-:Y:S01]  /*0990*/  @P0 IMAD.WIDE.U32 R8, R23, 0x4, R8 ;  /* 0x0000000417080825 */ /* 0x000fe200078e0008 */
[----:B------:R-:W4:Y:S03]  /*09a0*/  @P0 LDG.E R14, desc[UR6][R14.64] ;  /* 0x000000060e0e0981 */ /* 0x000f26000c1e1900 */
[----:B------:R-:W-:-:S02]  /*09b0*/  @!P1 IMAD R7, R7, R5, R0 ;  /* 0x0000000507079224 */ /* 0x000fc400078e0200 */
[----:B--2---:R-:W-:Y:S01]  /*09c0*/  @!P1 IMAD.WIDE.U32 R10, R21, 0x4, R10 ;  /* 0x00000004150a9825 */ /* 0x004fe200078e000a */
[----:B------:R-:W5:Y:S03]  /*09d0*/  @P0 LDG.E R8, desc[UR6][R8.64] ;  /* 0x0000000608080981 */ /* 0x000f66000c1e1900 */
[----:B---3--:R-:W-:Y:S02]  /*09e0*/  @!P1 IMAD.WIDE.U32 R12, R7, 0x4, R12 ;  /* 0x00000004070c9825 */ /* 0x008fe400078e000c */
[----:B------:R-:W2:Y:S04]  /*09f0*/  @!P1 LDG.E R10, desc[UR6][R10.64] ;  /* 0x000000060a0a9981 */ /* 0x000ea8000c1e1900 */
[----:B------:R-:W2:Y:S01]  /*0a00*/  @!P1 LDG.E R12, desc[UR6][R12.64] ;  /* 0x000000060c0c9981 */ /* 0x000ea2000c1e1900 */
[----:B----4-:R-:W-:-:S04]  /*0a10*/  @P0 FFMA R4, R4, R14, R25 ;  /* 0x0000000e04040223 */ /* 0x010fc80000000019 */
[----:B-----5:R-:W-:-:S04]  /*0a20*/  @P0 FFMA R25, R17, R8, R4 ;  /* 0x0000000811190223 */ /* 0x020fc80000000004 */
[----:B--2---:R-:W-:-:S07]  /*0a30*/  @!P1 FFMA R25, R10, R12, R25 ;  /* 0x0000000c0a199223 */ /* 0x004fce0000000019 */
.L_x_0:
[----:B------:R-:W0:Y:S01]  /*0a40*/  LDC.64 R6, c[0x0][0x3a8] ;  /* 0x0000ea00ff067b82 */ /* 0x000e220000000a00 */
[----:B------:R-:W-:Y:S01]  /*0a50*/  IMAD R3, R3, R5, R0 ;  /* 0x0000000503037224 */ /* 0x000fe200078e0200 */
[----:B------:R-:W1:Y:S01]  /*0a60*/  LDCU UR5, c[0x0][0x3a0] ;  /* 0x00007400ff0577ac */ /* 0x000e620008000800 */
[----:B------:R-:W2:Y:S02]  /*0a70*/  LDCU UR8, c[0x0][0x38c] ;  /* 0x00007180ff0877ac */ /* 0x000ea40008000800 */
[----:B0-----:R-:W-:-:S05]  /*0a80*/  IMAD.WIDE.U32 R2, R3, 0x4, R6 ;  /* 0x0000000403027825 */ /* 0x001fca00078e0006 */
[----:B------:R-:W1:Y:S02]  /*0a90*/  LDG.E R0, desc[UR6][R2.64] ;  /* 0x0000000602007981 */ /* 0x000e64000c1e1900 */
[----:B-1----:R-:W-:-:S04]  /*0aa0*/  FMUL R0, R0, UR5 ;  /* 0x0000000500007c20 */ /* 0x002fc80008400000 */
[----:B--2---:R-:W-:-:S05]  /*0ab0*/  FFMA R25, R25, UR8, R0 ;  /* 0x0000000819197c23 */ /* 0x004fca0008000000 */
[----:B------:R-:W-:Y:S01]  /*0ac0*/  STG.E desc[UR6][R2.64], R25 ;  /* 0x0000001902007986 */ /* 0x000fe2000c101906 */
[----:B------:R-:W-:Y:S05]  /*0ad0*/  EXIT ;  /* 0x000000000000794d */ /* 0x000fea0003800000 */
.L_x_4:
[----:B------:R-:W-:-:S00]  /*0ae0*/  BRA `(.L_x_4) ;  /* 0xfffffffc00fc7947 */ /* 0x000fc0000383ffff */
[----:B------:R-:W-:-:S00]  /*0af0*/  NOP ;  /* 0x0000000000007918 */ /* 0x000fc00000000000 */
        /* <DEDUP_REMOVED lines=8> */
.L_x_5:


//--------------------- .nv.shared.reserved.0     --------------------------
	.section	.nv.shared.reserved.0,"aw",@nobits
	.weak		__nv_reservedSMEM_offset_0_alias
	.size		__nv_reservedSMEM_offset_0_alias, 0, 64
	.other		__nv_reservedSMEM_offset_0_alias,@"STO_CUDA_RESERVED_SHARED STV_DEFAULT"
__nv_reservedSMEM_offset_0_alias:
	.zero		0
	.zero		64


//--------------------- .nv.constant0._Z8naive_MMiiifPKfS0_fPf --------------------------
	.section	.nv.constant0._Z8naive_MMiiifPKfS0_fPf,"a",@progbits
	.sectionflags	@""
	.align	4
.nv.constant0._Z8naive_MMiiifPKfS0_fPf:
	.zero		944


//--------------------- SYMBOLS --------------------------

	.type		.nv.reservedSmem.offset0,@object
	.size		.nv.reservedSmem.offset0,0x4
